//
// Generated by NVIDIA NVVM Compiler
//
// Compiler Build ID: CL-36424714
// Cuda compilation tools, release 13.0, V13.0.88
// Based on NVVM 20.0.0
//

.version 9.0
.target sm_100
.address_size 64

	// .globl	_Z12matmulKernelPfS_S_iii

.visible .entry _Z12matmulKernelPfS_S_iii(
	.param .u64 .ptr .align 1 _Z12matmulKernelPfS_S_iii_param_0,
	.param .u64 .ptr .align 1 _Z12matmulKernelPfS_S_iii_param_1,
	.param .u64 .ptr .align 1 _Z12matmulKernelPfS_S_iii_param_2,
	.param .u32 _Z12matmulKernelPfS_S_iii_param_3,
	.param .u32 _Z12matmulKernelPfS_S_iii_param_4,
	.param .u32 _Z12matmulKernelPfS_S_iii_param_5
)
{
	.reg .pred 	%p<13>;
	.reg .b32 	%r<82>;
	.reg .b32 	%f<68>;
	.reg .b64 	%rd<47>;

	ld.param.u64 	%rd4, [_Z12matmulKernelPfS_S_iii_param_0];
	ld.param.u64 	%rd5, [_Z12matmulKernelPfS_S_iii_param_1];
	ld.param.u64 	%rd3, [_Z12matmulKernelPfS_S_iii_param_2];
	ld.param.u32 	%r43, [_Z12matmulKernelPfS_S_iii_param_3];
	ld.param.u32 	%r45, [_Z12matmulKernelPfS_S_iii_param_4];
	ld.param.u32 	%r46, [_Z12matmulKernelPfS_S_iii_param_5];
	cvta.to.global.u64 	%rd1, %rd5;
	cvta.to.global.u64 	%rd2, %rd4;
	mov.u32 	%r47, %tid.x;
	mov.u32 	%r48, %ntid.x;
	mov.u32 	%r49, %ctaid.x;
	mad.lo.s32 	%r1, %r48, %r49, %r47;
	mov.u32 	%r2, %tid.y;
	mov.u32 	%r50, %ntid.y;
	mov.u32 	%r51, %ctaid.y;
	mul.lo.s32 	%r3, %r50, %r51;
	add.s32 	%r52, %r3, %r2;
	setp.ge.s32 	%p1, %r1, %r45;
	setp.ge.s32 	%p2, %r52, %r46;
	or.pred  	%p3, %p1, %p2;
	@%p3 bra 	$L__BB0_14;
	setp.lt.s32 	%p4, %r43, 1;
	mov.f32 	%f67, 0f00000000;
	@%p4 bra 	$L__BB0_13;
	mul.lo.s32 	%r5, %r43, %r1;
	and.b32  	%r6, %r43, 7;
	setp.lt.u32 	%p5, %r43, 8;
	mov.f32 	%f67, 0f00000000;
	mov.b32 	%r80, 0;
	@%p5 bra 	$L__BB0_5;
	and.b32  	%r80, %r43, 2147483640;
	neg.s32 	%r78, %r80;
	add.s32 	%r54, %r2, %r43;
	add.s32 	%r77, %r54, %r3;
	shl.b32 	%r10, %r43, 3;
	shl.b32 	%r55, %r43, 1;
	add.s32 	%r76, %r52, %r55;
	mad.lo.s32 	%r75, %r43, 3, %r52;
	shl.b32 	%r56, %r43, 2;
	add.s32 	%r74, %r52, %r56;
	mad.lo.s32 	%r73, %r43, 5, %r52;
	mad.lo.s32 	%r72, %r43, 6, %r52;
	mad.lo.s32 	%r71, %r43, 7, %r52;
	mov.f32 	%f67, 0f00000000;
	mov.u32 	%r69, %r5;
	mov.u32 	%r70, %r52;
$L__BB0_4:
	.pragma "nounroll";
	mul.wide.s32 	%rd6, %r69, 4;
	add.s64 	%rd7, %rd2, %rd6;
	ld.global.f32 	%f17, [%rd7];
	mul.wide.u32 	%rd8, %r70, 4;
	add.s64 	%rd9, %rd1, %rd8;
	ld.global.f32 	%f18, [%rd9];
	fma.rn.f32 	%f19, %f17, %f18, %f67;
	ld.global.f32 	%f20, [%rd7+4];
	mul.wide.u32 	%rd10, %r77, 4;
	add.s64 	%rd11, %rd1, %rd10;
	ld.global.f32 	%f21, [%rd11];
	fma.rn.f32 	%f22, %f20, %f21, %f19;
	ld.global.f32 	%f23, [%rd7+8];
	mul.wide.u32 	%rd12, %r76, 4;
	add.s64 	%rd13, %rd1, %rd12;
	ld.global.f32 	%f24, [%rd13];
	fma.rn.f32 	%f25, %f23, %f24, %f22;
	ld.global.f32 	%f26, [%rd7+12];
	mul.wide.u32 	%rd14, %r75, 4;
	add.s64 	%rd15, %rd1, %rd14;
	ld.global.f32 	%f27, [%rd15];
	fma.rn.f32 	%f28, %f26, %f27, %f25;
	ld.global.f32 	%f29, [%rd7+16];
	mul.wide.u32 	%rd16, %r74, 4;
	add.s64 	%rd17, %rd1, %rd16;
	ld.global.f32 	%f30, [%rd17];
	fma.rn.f32 	%f31, %f29, %f30, %f28;
	ld.global.f32 	%f32, [%rd7+20];
	mul.wide.u32 	%rd18, %r73, 4;
	add.s64 	%rd19, %rd1, %rd18;
	ld.global.f32 	%f33, [%rd19];
	fma.rn.f32 	%f34, %f32, %f33, %f31;
	ld.global.f32 	%f35, [%rd7+24];
	mul.wide.u32 	%rd20, %r72, 4;
	add.s64 	%rd21, %rd1, %rd20;
	ld.global.f32 	%f36, [%rd21];
	fma.rn.f32 	%f37, %f35, %f36, %f34;
	ld.global.f32 	%f38, [%rd7+28];
	mul.wide.u32 	%rd22, %r71, 4;
	add.s64 	%rd23, %rd1, %rd22;
	ld.global.f32 	%f39, [%rd23];
	fma.rn.f32 	%f67, %f38, %f39, %f37;
	add.s32 	%r78, %r78, 8;
	add.s32 	%r77, %r77, %r10;
	add.s32 	%r76, %r76, %r10;
	add.s32 	%r75, %r75, %r10;
	add.s32 	%r74, %r74, %r10;
	add.s32 	%r73, %r73, %r10;
	add.s32 	%r72, %r72, %r10;
	add.s32 	%r71, %r71, %r10;
	add.s32 	%r70, %r70, %r10;
	add.s32 	%r69, %r69, 8;
	setp.ne.s32 	%p6, %r78, 0;
	@%p6 bra 	$L__BB0_4;
$L__BB0_5:
	setp.eq.s32 	%p7, %r6, 0;
	@%p7 bra 	$L__BB0_13;
	and.b32  	%r38, %r43, 3;
	setp.lt.u32 	%p8, %r6, 4;
	@%p8 bra 	$L__BB0_8;
	add.s32 	%r57, %r80, %r5;
	mul.wide.s32 	%rd24, %r57, 4;
	add.s64 	%rd25, %rd2, %rd24;
	ld.global.f32 	%f41, [%rd25];
	mad.lo.s32 	%r58, %r80, %r43, %r52;
	mul.wide.u32 	%rd26, %r58, 4;
	add.s64 	%rd27, %rd1, %rd26;
	ld.global.f32 	%f42, [%rd27];
	fma.rn.f32 	%f43, %f41, %f42, %f67;
	ld.global.f32 	%f44, [%rd25+4];
	add.s32 	%r59, %r58, %r43;
	mul.wide.u32 	%rd28, %r59, 4;
	add.s64 	%rd29, %rd1, %rd28;
	ld.global.f32 	%f45, [%rd29];
	fma.rn.f32 	%f46, %f44, %f45, %f43;
	ld.global.f32 	%f47, [%rd25+8];
	add.s32 	%r60, %r59, %r43;
	mul.wide.u32 	%rd30, %r60, 4;
	add.s64 	%rd31, %rd1, %rd30;
	ld.global.f32 	%f48, [%rd31];
	fma.rn.f32 	%f49, %f47, %f48, %f46;
	ld.global.f32 	%f50, [%rd25+12];
	add.s32 	%r61, %r60, %r43;
	mul.wide.u32 	%rd32, %r61, 4;
	add.s64 	%rd33, %rd1, %rd32;
	ld.global.f32 	%f51, [%rd33];
	fma.rn.f32 	%f67, %f50, %f51, %f49;
	add.s32 	%r80, %r80, 4;
$L__BB0_8:
	setp.eq.s32 	%p9, %r38, 0;
	@%p9 bra 	$L__BB0_13;
	setp.eq.s32 	%p10, %r38, 1;
	@%p10 bra 	$L__BB0_11;
	add.s32 	%r62, %r80, %r5;
	mul.wide.s32 	%rd34, %r62, 4;
	add.s64 	%rd35, %rd2, %rd34;
	ld.global.f32 	%f53, [%rd35];
	mad.lo.s32 	%r63, %r80, %r43, %r52;
	mul.wide.u32 	%rd36, %r63, 4;
	add.s64 	%rd37, %rd1, %rd36;
	ld.global.f32 	%f54, [%rd37];
	fma.rn.f32 	%f55, %f53, %f54, %f67;
	ld.global.f32 	%f56, [%rd35+4];
	add.s32 	%r64, %r63, %r43;
	mul.wide.u32 	%rd38, %r64, 4;
	add.s64 	%rd39, %rd1, %rd38;
	ld.global.f32 	%f57, [%rd39];
	fma.rn.f32 	%f67, %f56, %f57, %f55;
	add.s32 	%r80, %r80, 2;
$L__BB0_11:
	and.b32  	%r65, %r43, 1;
	setp.eq.b32 	%p11, %r65, 1;
	not.pred 	%p12, %p11;
	@%p12 bra 	$L__BB0_13;
	add.s32 	%r66, %r80, %r5;
	mul.wide.s32 	%rd40, %r66, 4;
	add.s64 	%rd41, %rd2, %rd40;
	ld.global.f32 	%f58, [%rd41];
	mad.lo.s32 	%r67, %r80, %r43, %r52;
	mul.wide.u32 	%rd42, %r67, 4;
	add.s64 	%rd43, %rd1, %rd42;
	ld.global.f32 	%f59, [%rd43];
	fma.rn.f32 	%f67, %f58, %f59, %f67;
$L__BB0_13:
	mad.lo.s32 	%r68, %r46, %r1, %r52;
	cvta.to.global.u64 	%rd44, %rd3;
	mul.wide.s32 	%rd45, %r68, 4;
	add.s64 	%rd46, %rd44, %rd45;
	st.global.f32 	[%rd46], %f67;
$L__BB0_14:
	ret;

}


// ===== COMPILED SASS (sm_100) =====

	.target	sm_100

	.elftype	@"ET_EXEC"


//--------------------- .note.nv.tkinfo           --------------------------
	.section	.note.nv.tkinfo,"",@"SHT_NOTE"
	.sectionflags	@"SHF_NOTE_NV_TKINFO"
	.tkinfo
        /*0018*/ 	.word	0x00000002
        /*0030*/ 	.string	""
        /*0030*/ 	.string	"ptxas"
        /*0030*/ 	.string	"Cuda compilation tools, release 13.0, V13.0.88"
        /*0030*/ 	.string	"Build cuda_13.0.r13.0/compiler.36424714_0"
        /*0030*/ 	.string	"-arch sm_100 -m 64 "



//--------------------- .note.nv.cuinfo           --------------------------
	.section	.note.nv.cuinfo,"",@"SHT_NOTE"
	.sectionflags	@"SHF_NOTE_NV_CUINFO"
        /*0018*/ 	.short	0x0002
        /*001a*/ 	.short	0x0064
        /*001c*/ 	.short	0x0082
	.zero		2


//--------------------- .nv.info                  --------------------------
	.section	.nv.info,"",@"SHT_CUDA_INFO"
	.align	4


	//----- nvinfo : EIATTR_REGCOUNT
	.align		4
        /*0000*/ 	.byte	0x04, 0x2f
        /*0002*/ 	.short	(.L_1 - .L_0)
	.align		4
.L_0:
        /*0004*/ 	.word	index@(_Z12matmulKernelPfS_S_iii)
        /*0008*/ 	.word	0x00000020


	//----- nvinfo : EIATTR_FRAME_SIZE
	.align		4
.L_1:
        /*000c*/ 	.byte	0x04, 0x11
        /*000e*/ 	.short	(.L_3 - .L_2)
	.align		4
.L_2:
        /*0010*/ 	.word	index@(_Z12matmulKernelPfS_S_iii)
        /*0014*/ 	.word	0x00000000


	//----- nvinfo : EIATTR_MIN_STACK_SIZE
	.align		4
.L_3:
        /*0018*/ 	.byte	0x04, 0x12
        /*001a*/ 	.short	(.L_5 - .L_4)
	.align		4
.L_4:
        /*001c*/ 	.word	index@(_Z12matmulKernelPfS_S_iii)
        /*0020*/ 	.word	0x00000000
.L_5:


//--------------------- .nv.compat                --------------------------
	.section	.nv.compat,"",@"SHT_CUDA_COMPAT_INFO"
	.align	4
        /*0000*/ 	.byte	0x02, 0x09, 0x00, 0x00, 0x02, 0x02, 0x01, 0x00, 0x02, 0x05, 0x05, 0x00, 0x03, 0x07, 0x01, 0x01
        /*0010*/ 	.byte	0x02, 0x03, 0x00, 0x00, 0x02, 0x06, 0x01, 0x00, 0x04, 0x0b, 0x08, 0x00, 0x09, 0x00, 0x00, 0x00
        /*0020*/ 	.byte	0x00, 0x00, 0x00, 0x00


//--------------------- .nv.info._Z12matmulKernelPfS_S_iii --------------------------
	.section	.nv.info._Z12matmulKernelPfS_S_iii,"",@"SHT_CUDA_INFO"
	.sectionflags	@""
	.align	4


	//----- nvinfo : EIATTR_CUDA_API_VERSION
	.align		4
        /*0000*/ 	.byte	0x04, 0x37
        /*0002*/ 	.short	(.L_7 - .L_6)
.L_6:
        /*0004*/ 	.word	0x00000082


	//----- nvinfo : EIATTR_KPARAM_INFO
	.align		4
.L_7:
        /*0008*/ 	.byte	0x04, 0x17
        /*000a*/ 	.short	(.L_9 - .L_8)
.L_8:
        /*000c*/ 	.word	0x00000000
        /*0010*/ 	.short	0x0005
        /*0012*/ 	.short	0x0020
        /*0014*/ 	.byte	0x00, 0xf0, 0x11, 0x00


	//----- nvinfo : EIATTR_KPARAM_INFO
	.align		4
.L_9:
        /*0018*/ 	.byte	0x04, 0x17
        /*001a*/ 	.short	(.L_11 - .L_10)
.L_10:
        /*001c*/ 	.word	0x00000000
        /*0020*/ 	.short	0x0004
        /*0022*/ 	.short	0x001c
        /*0024*/ 	.byte	0x00, 0xf0, 0x11, 0x00


	//----- nvinfo : EIATTR_KPARAM_INFO
	.align		4
.L_11:
        /*0028*/ 	.byte	0x04, 0x17
        /*002a*/ 	.short	(.L_13 - .L_12)
.L_12:
        /*002c*/ 	.word	0x00000000
        /*0030*/ 	.short	0x0003
        /*0032*/ 	.short	0x0018
        /*0034*/ 	.byte	0x00, 0xf0, 0x11, 0x00


	//----- nvinfo : EIATTR_KPARAM_INFO
	.align		4
.L_13:
        /*0038*/ 	.byte	0x04, 0x17
        /*003a*/ 	.short	(.L_15 - .L_14)
.L_14:
        /*003c*/ 	.word	0x00000000
        /*0040*/ 	.short	0x0002
        /*0042*/ 	.short	0x0010
        /*0044*/ 	.byte	0x00, 0xf5, 0x21, 0x00


	//----- nvinfo : EIATTR_KPARAM_INFO
	.align		4
.L_15:
        /*0048*/ 	.byte	0x04, 0x17
        /*004a*/ 	.short	(.L_17 - .L_16)
.L_16:
        /*004c*/ 	.word	0x00000000
        /*0050*/ 	.short	0x0001
        /*0052*/ 	.short	0x0008
        /*0054*/ 	.byte	0x00, 0xf5, 0x21, 0x00


	//----- nvinfo : EIATTR_KPARAM_INFO
	.align		4
.L_17:
        /*0058*/ 	.byte	0x04, 0x17
        /*005a*/ 	.short	(.L_19 - .L_18)
.L_18:
        /*005c*/ 	.word	0x00000000
        /*0060*/ 	.short	0x0000
        /*0062*/ 	.short	0x0000
        /*0064*/ 	.byte	0x00, 0xf5, 0x21, 0x00


	//----- nvinfo : EIATTR_SPARSE_MMA_MASK
	.align		4
.L_19:
        /*0068*/ 	.byte	0x03, 0x50
        /*006a*/ 	.short	0x0000


	//----- nvinfo : EIATTR_MAXREG_COUNT
	.align		4
        /*006c*/ 	.byte	0x03, 0x1b
        /*006e*/ 	.short	0x00ff


	//----- nvinfo : EIATTR_MERCURY_ISA_VERSION
	.align		4
        /*0070*/ 	.byte	0x03, 0x5f
        /*0072*/ 	.short	0x0101


	//----- nvinfo : EIATTR_VRC_CTA_INIT_COUNT
	.align		4
        /*0074*/ 	.byte	0x02, 0x4a
	.zero		1
	.zero		1


	//----- nvinfo : EIATTR_EXIT_INSTR_OFFSETS
	.align		4
        /*0078*/ 	.byte	0x04, 0x1c
        /*007a*/ 	.short	(.L_21 - .L_20)


	//   ....[0]....
.L_20:
        /*007c*/ 	.word	0x000000e0


	//   ....[1]....
        /*0080*/ 	.word	0x00000940


	//----- nvinfo : EIATTR_CBANK_PARAM_SIZE
	.align		4
.L_21:
        /*0084*/ 	.byte	0x03, 0x19
        /*0086*/ 	.short	0x0024


	//----- nvinfo : EIATTR_PARAM_CBANK
	.align		4
        /*0088*/ 	.byte	0x04, 0x0a
        /*008a*/ 	.short	(.L_23 - .L_22)
	.align		4
.L_22:
        /*008c*/ 	.word	index@(.nv.constant0._Z12matmulKernelPfS_S_iii)
        /*0090*/ 	.short	0x0380
        /*0092*/ 	.short	0x0024


	//----- nvinfo : EIATTR_SW_WAR
	.align		4
.L_23:
        /*0094*/ 	.byte	0x04, 0x36
        /*0096*/ 	.short	(.L_25 - .L_24)
.L_24:
        /*0098*/ 	.word	0x00000008
.L_25:


//--------------------- .nv.callgraph             --------------------------
	.section	.nv.callgraph,"",@"SHT_CUDA_CALLGRAPH"
	.align	4
	.sectionentsize	8
	.align		4
        /*0000*/ 	.word	0x00000000
	.align		4
        /*0004*/ 	.word	0xffffffff
	.align		4
        /*0008*/ 	.word	0x00000000
	.align		4
        /*000c*/ 	.word	0xfffffffe
	.align		4
        /*0010*/ 	.word	0x00000000
	.align		4
        /*0014*/ 	.word	0xfffffffd
	.align		4
        /*0018*/ 	.word	0x00000000
	.align		4
        /*001c*/ 	.word	0xfffffffc


//--------------------- .text._Z12matmulKernelPfS_S_iii --------------------------
	.section	.text._Z12matmulKernelPfS_S_iii,"ax",@progbits
	.align	128
        .global         _Z12matmulKernelPfS_S_iii
        .type           _Z12matmulKernelPfS_S_iii,@function
        .size           _Z12matmulKernelPfS_S_iii,(.L_x_5 - _Z12matmulKernelPfS_S_iii)
        .other          _Z12matmulKernelPfS_S_iii,@"STO_CUDA_ENTRY STV_DEFAULT"
_Z12matmulKernelPfS_S_iii:
.text._Z12matmulKernelPfS_S_iii:
[----:B------:R-:W-:Y:S01]  /*0000*/  LDC R1, c[0x0][0x37c] ;  /* 0x0000df00ff017b82 */ /* 0x000fe20000000800 */
[----:B------:R-:W0:Y:S07]  /*0010*/  S2R R8, SR_TID.Y ;  /* 0x0000000000087919 */ /* 0x000e2e0000002200 */
[----:B------:R-:W1:Y:S01]  /*0020*/  S2UR UR5, SR_CTAID.Y ;  /* 0x00000000000579c3 */ /* 0x000e620000002600 */
[----:B------:R-:W2:Y:S01]  /*0030*/  LDCU UR6, c[0x0][0x360] ;  /* 0x00006c00ff0677ac */ /* 0x000ea20008000800 */
[----:B------:R-:W2:Y:S01]  /*0040*/  S2R R3, SR_TID.X ;  /* 0x0000000000037919 */ /* 0x000ea20000002100 */
[----:B------:R-:W1:Y:S01]  /*0050*/  LDCU UR4, c[0x0][0x364] ;  /* 0x00006c80ff0477ac */ /* 0x000e620008000800 */
[----:B------:R-:W2:Y:S01]  /*0060*/  S2R R2, SR_CTAID.X ;  /* 0x0000000000027919 */ /* 0x000ea20000002500 */
[----:B------:R-:W3:Y:S01]  /*0070*/  LDCU UR8, c[0x0][0x3a0] ;  /* 0x00007400ff0877ac */ /* 0x000ee20008000800 */
[----:B------:R-:W4:Y:S01]  /*0080*/  LDCU UR7, c[0x0][0x39c] ;  /* 0x00007380ff0777ac */ /* 0x000f220008000800 */
[----:B-1----:R-:W-:-:S06]  /*0090*/  UIMAD UR4, UR4, UR5, URZ ;  /* 0x00000005040472a4 */ /* 0x002fcc000f8e02ff */
[----:B0-----:R-:W-:-:S04]  /*00a0*/  IADD3 R0, PT, PT, R8, UR4, RZ ;  /* 0x0000000408007c10 */ /* 0x001fc8000fffe0ff */
[----:B---3--:R-:W-:Y:S01]  /*00b0*/  ISETP.GE.AND P0, PT, R0, UR8, PT ;  /* 0x0000000800007c0c */ /* 0x008fe2000bf06270 */
[----:B--2---:R-:W-:-:S05]  /*00c0*/  IMAD R3, R2, UR6, R3 ;  /* 0x0000000602037c24 */ /* 0x004fca000f8e0203 */
[----:B----4-:R-:W-:-:S13]  /*00d0*/  ISETP.GE.OR P0, PT, R3, UR7, P0 ;  /* 0x0000000703007c0c */ /* 0x010fda0008706670 */
[----:B------:R-:W-:Y:S05]  /*00e0*/  @P0 EXIT ;  /* 0x000000000000094d */ /* 0x000fea0003800000 */
[----:B------:R-:W0:Y:S01]  /*00f0*/  LDC R5, c[0x0][0x398] ;  /* 0x0000e600ff057b82 */ /* 0x000e220000000800 */
[----:B------:R-:W1:Y:S01]  /*0100*/  LDCU.64 UR6, c[0x0][0x358] ;  /* 0x00006b00ff0677ac */ /* 0x000e620008000a00 */
[----:B------:R-:W-:Y:S01]  /*0110*/  HFMA2 R18, -RZ, RZ, 0, 0 ;  /* 0x00000000ff127431 */ /* 0x000fe200000001ff */
[----:B0-----:R-:W-:-:S13]  /*0120*/  ISETP.GE.AND P0, PT, R5, 0x1, PT ;  /* 0x000000010500780c */ /* 0x001fda0003f06270 */
[----:B-1----:R-:W-:Y:S05]  /*0130*/  @!P0 BRA `(.L_x_0) ;  /* 0x0000000400f08947 */ /* 0x002fea0003800000 */
[----:B------:R-:W-:Y:S01]  /*0140*/  ISETP.GE.U32.AND P1, PT, R5, 0x8, PT ;  /* 0x000000080500780c */ /* 0x000fe20003f26070 */
[----:B------:R-:W-:Y:S01]  /*0150*/  IMAD R6, R3, R5, RZ ;  /* 0x0000000503067224 */ /* 0x000fe200078e02ff */
[----:B------:R-:W-:Y:S02]  /*0160*/  LOP3.LUT R4, R5, 0x7, RZ, 0xc0, !PT ;  /* 0x0000000705047812 */ /* 0x000fe400078ec0ff */
[----:B------:R-:W-:Y:S02]  /*0170*/  MOV R18, RZ ;  /* 0x000000ff00127202 */ /* 0x000fe40000000f00 */
[----:B------:R-:W-:Y:S02]  /*0180*/  ISETP.NE.AND P0, PT, R4, RZ, PT ;  /* 0x000000ff0400720c */ /* 0x000fe40003f05270 */
[----:B------:R-:W-:-:S05]  /*0190*/  MOV R7, RZ ;  /* 0x000000ff00077202 */ /* 0x000fca0000000f00 */
[----:B------:R-:W-:Y:S06]  /*01a0*/  @!P1 BRA `(.L_x_1) ;  /* 0x0000000000ec9947 */ /* 0x000fec0003800000 */
[C---:B------:R-:W-:Y:S01]  /*01b0*/  LOP3.LUT R7, R5.reuse, 0x7ffffff8, RZ, 0xc0, !PT ;  /* 0x7ffffff805077812 */ /* 0x040fe200078ec0ff */
[C---:B------:R-:W-:Y:S01]  /*01c0*/  IMAD R10, R5.reuse, 0x3, R0 ;  /* 0x00000003050a7824 */ /* 0x040fe200078e0200 */
[C---:B------:R-:W-:Y:S01]  /*01d0*/  IADD3 R8, PT, PT, R5.reuse, UR4, R8 ;  /* 0x0000000405087c10 */ /* 0x040fe2000fffe008 */
[C-C-:B------:R-:W-:Y:S01]  /*01e0*/  IMAD R9, R5.reuse, 0x5, R0.reuse ;  /* 0x0000000505097824 */ /* 0x140fe200078e0200 */
[CC--:B------:R-:W-:Y:S01]  /*01f0*/  LEA R2, R5.reuse, R0.reuse, 0x1 ;  /* 0x0000000005027211 */ /* 0x0c0fe200078e08ff */
[C-C-:B------:R-:W-:Y:S01]  /*0200*/  IMAD R11, R5.reuse, 0x6, R0.reuse ;  /* 0x00000006050b7824 */ /* 0x140fe200078e0200 */
[C---:B------:R-:W-:Y:S01]  /*0210*/  LEA R12, R5.reuse, R0, 0x2 ;  /* 0x00000000050c7211 */ /* 0x040fe200078e10ff */
[----:B------:R-:W-:Y:S01]  /*0220*/  IMAD R13, R5, 0x7, R0 ;  /* 0x00000007050d7824 */ /* 0x000fe200078e0200 */
[----:B------:R-:W-:Y:S02]  /*0230*/  MOV R18, RZ ;  /* 0x000000ff00127202 */ /* 0x000fe40000000f00 */
[----:B------:R-:W-:-:S02]  /*0240*/  MOV R28, R6 ;  /* 0x00000006001c7202 */ /* 0x000fc40000000f00 */
[----:B------:R-:W-:Y:S02]  /*0250*/  MOV R26, R0 ;  /* 0x00000000001a7202 */ /* 0x000fe40000000f00 */
[----:B------:R-:W-:-:S07]  /*0260*/  IADD3 R27, PT, PT, -R7, RZ, RZ ;  /* 0x000000ff071b7210 */ /* 0x000fce0007ffe1ff */
.L_x_2:
[----:B------:R-:W0:Y:S08]  /*0270*/  LDC.64 R16, c[0x0][0x388] ;  /* 0x0000e200ff107b82 */ /* 0x000e300000000a00 */
[----:B------:R-:W1:Y:S01]  /*0280*/  LDC.64 R14, c[0x0][0x380] ;  /* 0x0000e000ff0e7b82 */ /* 0x000e620000000a00 */
[----:B0-----:R-:W-:-:S06]  /*0290*/  IMAD.WIDE.U32 R20, R26, 0x4, R16 ;  /* 0x000000041a147825 */ /* 0x001fcc00078e0010 */
[----:B------:R-:W2:Y:S01]  /*02a0*/  LDG.E R20, desc[UR6][R20.64] ;  /* 0x0000000614147981 */ /* 0x000ea2000c1e1900 */
[----:B-1----:R-:W-:-:S05]  /*02b0*/  IMAD.WIDE R14, R28, 0x4, R14 ;  /* 0x000000041c0e7825 */ /* 0x002fca00078e020e */
[----:B------:R-:W2:Y:S01]  /*02c0*/  LDG.E R19, desc[UR6][R14.64] ;  /* 0x000000060e137981 */ /* 0x000ea2000c1e1900 */
[----:B------:R-:W-:-:S04]  /*02d0*/  IMAD.WIDE.U32 R24, R8, 0x4, R16 ;  /* 0x0000000408187825 */ /* 0x000fc800078e0010 */
[----:B------:R-:W-:Y:S02]  /*02e0*/  IMAD.WIDE.U32 R22, R2, 0x4, R16 ;  /* 0x0000000402167825 */ /* 0x000fe400078e0010 */
[----:B------:R-:W3:Y:S04]  /*02f0*/  LDG.E R24, desc[UR6][R24.64] ;  /* 0x0000000618187981 */ /* 0x000ee8000c1e1900 */
[----:B------:R-:W4:Y:S01]  /*0300*/  LDG.E R22, desc[UR6][R22.64] ;  /* 0x0000000616167981 */ /* 0x000f22000c1e1900 */
[----:B--2---:R-:W-:-:S03]  /*0310*/  FFMA R19, R19, R20, R18 ;  /* 0x0000001413137223 */ /* 0x004fc60000000012 */
[----:B------:R-:W3:Y:S04]  /*0320*/  LDG.E R18, desc[UR6][R14.64+0x4] ;  /* 0x000004060e127981 */ /* 0x000ee8000c1e1900 */
[----:B------:R-:W4:Y:S01]  /*0330*/  LDG.E R20, desc[UR6][R14.64+0x8] ;  /* 0x000008060e147981 */ /* 0x000f22000c1e1900 */
[----:B---3--:R-:W-:Y:S01]  /*0340*/  FFMA R29, R18, R24, R19 ;  /* 0x00000018121d7223 */ /* 0x008fe20000000013 */
[----:B------:R-:W-:Y:S02]  /*0350*/  IMAD.WIDE.U32 R18, R10, 0x4, R16 ;  /* 0x000000040a127825 */ /* 0x000fe400078e0010 */
[----:B------:R-:W2:Y:S02]  /*0360*/  LDG.E R24, desc[UR6][R14.64+0x10] ;  /* 0x000010060e187981 */ /* 0x000ea4000c1e1900 */
[----:B----4-:R-:W-:Y:S01]  /*0370*/  FFMA R29, R20, R22, R29 ;  /* 0x00000016141d7223 */ /* 0x010fe2000000001d */
[--C-:B------:R-:W-:Y:S01]  /*0380*/  IMAD.WIDE.U32 R20, R12, 0x4, R16.reuse ;  /* 0x000000040c147825 */ /* 0x100fe200078e0010 */
[----:B------:R-:W3:Y:S05]  /*0390*/  LDG.E R19, desc[UR6][R18.64] ;  /* 0x0000000612137981 */ /* 0x000eea000c1e1900 */
[----:B------:R-:W2:Y:S04]  /*03a0*/  LDG.E R20, desc[UR6][R20.64] ;  /* 0x0000000614147981 */ /* 0x000ea8000c1e1900 */
[----:B------:R-:W3:Y:S01]  /*03b0*/  LDG.E R18, desc[UR6][R14.64+0xc] ;  /* 0x00000c060e127981 */ /* 0x000ee2000c1e1900 */
[----:B------:R-:W-:-:S06]  /*03c0*/  IMAD.WIDE.U32 R22, R9, 0x4, R16 ;  /* 0x0000000409167825 */ /* 0x000fcc00078e0010 */
[----:B------:R-:W4:Y:S01]  /*03d0*/  LDG.E R22, desc[UR6][R22.64] ;  /* 0x0000000616167981 */ /* 0x000f22000c1e1900 */
[----:B---3--:R-:W-:-:S03]  /*03e0*/  FFMA R29, R18, R19, R29 ;  /* 0x00000013121d7223 */ /* 0x008fc6000000001d */
[----:B------:R-:W4:Y:S01]  /*03f0*/  LDG.E R18, desc[UR6][R14.64+0x14] ;  /* 0x000014060e127981 */ /* 0x000f22000c1e1900 */
[----:B--2---:R-:W-:Y:S01]  /*0400*/  FFMA R29, R24, R20, R29 ;  /* 0x00000014181d7223 */ /* 0x004fe2000000001d */
[--C-:B------:R-:W-:Y:S02]  /*0410*/  IMAD.WIDE.U32 R24, R11, 0x4, R16.reuse ;  /* 0x000000040b187825 */ /* 0x100fe400078e0010 */
[----:B------:R-:W2:Y:S02]  /*0420*/  LDG.E R19, desc[UR6][R14.64+0x18] ;  /* 0x000018060e137981 */ /* 0x000ea4000c1e1900 */
[----:B------:R-:W-:Y:S02]  /*0430*/  IMAD.WIDE.U32 R16, R13, 0x4, R16 ;  /* 0x000000040d107825 */ /* 0x000fe400078e0010 */
[----:B------:R-:W3:Y:S04]  /*0440*/  LDG.E R20, desc[UR6][R14.64+0x1c] ;  /* 0x00001c060e147981 */ /* 0x000ee8000c1e1900 */
[----:B------:R-:W2:Y:S04]  /*0450*/  LDG.E R24, desc[UR6][R24.64] ;  /* 0x0000000618187981 */ /* 0x000ea8000c1e1900 */
[----:B------:R-:W3:Y:S01]  /*0460*/  LDG.E R16, desc[UR6][R16.64] ;  /* 0x0000000610107981 */ /* 0x000ee2000c1e1900 */
[----:B------:R-:W-:-:S04]  /*0470*/  IADD3 R27, PT, PT, R27, 0x8, RZ ;  /* 0x000000081b1b7810 */ /* 0x000fc80007ffe0ff */
[----:B------:R-:W-:Y:S02]  /*0480*/  ISETP.NE.AND P1, PT, R27, RZ, PT ;  /* 0x000000ff1b00720c */ /* 0x000fe40003f25270 */
[C---:B------:R-:W-:Y:S02]  /*0490*/  LEA R8, R5.reuse, R8, 0x3 ;  /* 0x0000000805087211 */ /* 0x040fe400078e18ff */
[C---:B------:R-:W-:Y:S02]  /*04a0*/  LEA R2, R5.reuse, R2, 0x3 ;  /* 0x0000000205027211 */ /* 0x040fe400078e18ff */
[C---:B------:R-:W-:Y:S02]  /*04b0*/  LEA R10, R5.reuse, R10, 0x3 ;  /* 0x0000000a050a7211 */ /* 0x040fe400078e18ff */
[C---:B------:R-:W-:Y:S02]  /*04c0*/  LEA R12, R5.reuse, R12, 0x3 ;  /* 0x0000000c050c7211 */ /* 0x040fe400078e18ff */
[----:B------:R-:W-:-:S02]  /*04d0*/  LEA R9, R5, R9, 0x3 ;  /* 0x0000000905097211 */ /* 0x000fc400078e18ff */
[C---:B------:R-:W-:Y:S02]  /*04e0*/  LEA R11, R5.reuse, R11, 0x3 ;  /* 0x0000000b050b7211 */ /* 0x040fe400078e18ff */
[C---:B------:R-:W-:Y:S02]  /*04f0*/  LEA R13, R5.reuse, R13, 0x3 ;  /* 0x0000000d050d7211 */ /* 0x040fe400078e18ff */
[----:B------:R-:W-:Y:S02]  /*0500*/  LEA R26, R5, R26, 0x3 ;  /* 0x0000001a051a7211 */ /* 0x000fe400078e18ff */
[----:B------:R-:W-:Y:S01]  /*0510*/  IADD3 R28, PT, PT, R28, 0x8, RZ ;  /* 0x000000081c1c7810 */ /* 0x000fe20007ffe0ff */
[----:B----4-:R-:W-:-:S04]  /*0520*/  FFMA R29, R18, R22, R29 ;  /* 0x00000016121d7223 */ /* 0x010fc8000000001d */
[----:B--2---:R-:W-:-:S04]  /*0530*/  FFMA R19, R19, R24, R29 ;  /* 0x0000001813137223 */ /* 0x004fc8000000001d */
[----:B---3--:R-:W-:Y:S01]  /*0540*/  FFMA R18, R20, R16, R19 ;  /* 0x0000001014127223 */ /* 0x008fe20000000013 */
[----:B------:R-:W-:Y:S06]  /*0550*/  @P1 BRA `(.L_x_2) ;  /* 0xfffffffc00441947 */ /* 0x000fec000383ffff */
.L_x_1:
[----:B------:R-:W-:Y:S05]  /*0560*/  @!P0 BRA `(.L_x_0) ;  /* 0x0000000000e48947 */ /* 0x000fea0003800000 */
[----:B------:R-:W-:Y:S02]  /*0570*/  ISETP.GE.U32.AND P0, PT, R4, 0x4, PT ;  /* 0x000000040400780c */ /* 0x000fe40003f06070 */
[----:B------:R-:W-:-:S04]  /*0580*/  LOP3.LUT R2, R5, 0x3, RZ, 0xc0, !PT ;  /* 0x0000000305027812 */ /* 0x000fc800078ec0ff */
[----:B------:R-:W-:-:S07]  /*0590*/  ISETP.NE.AND P1, PT, R2, RZ, PT ;  /* 0x000000ff0200720c */ /* 0x000fce0003f25270 */
[----:B------:R-:W-:Y:S06]  /*05a0*/  @!P0 BRA `(.L_x_3) ;  /* 0x0000000000648947 */ /* 0x000fec0003800000 */
[----:B------:R-:W0:Y:S01]  /*05b0*/  LDC.64 R8, c[0x0][0x388] ;  /* 0x0000e200ff087b82 */ /* 0x000e220000000a00 */
[----:B------:R-:W-:Y:S01]  /*05c0*/  IMAD R14, R7, R5, R0 ;  /* 0x00000005070e7224 */ /* 0x000fe200078e0200 */
[----:B------:R-:W-:-:S04]  /*05d0*/  IADD3 R13, PT, PT, R6, R7, RZ ;  /* 0x00000007060d7210 */ /* 0x000fc80007ffe0ff */
[-C--:B------:R-:W-:Y:S02]  /*05e0*/  IADD3 R16, PT, PT, R14, R5.reuse, RZ ;  /* 0x000000050e107210 */ /* 0x080fe40007ffe0ff */
[----:B------:R-:W1:Y:S02]  /*05f0*/  LDC.64 R10, c[0x0][0x380] ;  /* 0x0000e000ff0a7b82 */ /* 0x000e640000000a00 */
[----:B------:R-:W-:-:S04]  /*0600*/  IADD3 R4, PT, PT, R16, R5, RZ ;  /* 0x0000000510047210 */ /* 0x000fc80007ffe0ff */
[----:B------:R-:W-:Y:S01]  /*0610*/  IADD3 R23, PT, PT, R4, R5, RZ ;  /* 0x0000000504177210 */ /* 0x000fe20007ffe0ff */
[----:B0-----:R-:W-:-:S04]  /*0620*/  IMAD.WIDE.U32 R14, R14, 0x4, R8 ;  /* 0x000000040e0e7825 */ /* 0x001fc800078e0008 */
[----:B------:R-:W-:Y:S02]  /*0630*/  IMAD.WIDE.U32 R16, R16, 0x4, R8 ;  /* 0x0000000410107825 */ /* 0x000fe400078e0008 */
[----:B------:R-:W2:Y:S02]  /*0640*/  LDG.E R14, desc[UR6][R14.64] ;  /* 0x000000060e0e7981 */ /* 0x000ea4000c1e1900 */
[----:B-1----:R-:W-:Y:S02]  /*0650*/  IMAD.WIDE R10, R13, 0x4, R10 ;  /* 0x000000040d0a7825 */ /* 0x002fe400078e020a */
[----:B------:R-:W3:Y:S02]  /*0660*/  LDG.E R16, desc[UR6][R16.64] ;  /* 0x0000000610107981 */ /* 0x000ee4000c1e1900 */
[--C-:B------:R-:W-:Y:S02]  /*0670*/  IMAD.WIDE.U32 R12, R4, 0x4, R8.reuse ;  /* 0x00000004040c7825 */ /* 0x100fe400078e0008 */
[----:B------:R-:W2:Y:S02]  /*0680*/  LDG.E R19, desc[UR6][R10.64] ;  /* 0x000000060a137981 */ /* 0x000ea4000c1e1900 */
[----:B------:R-:W-:-:S02]  /*0690*/  IMAD.WIDE.U32 R8, R23, 0x4, R8 ;  /* 0x0000000417087825 */ /* 0x000fc400078e0008 */
[----:B------:R-:W3:Y:S04]  /*06a0*/  LDG.E R21, desc[UR6][R10.64+0x4] ;  /* 0x000004060a157981 */ /* 0x000ee8000c1e1900 */
[----:B------:R-:W4:Y:S04]  /*06b0*/  LDG.E R12, desc[UR6][R12.64] ;  /* 0x000000060c0c7981 */ /* 0x000f28000c1e1900 */
[----:B------:R-:W4:Y:S04]  /*06c0*/  LDG.E R23, desc[UR6][R10.64+0x8] ;  /* 0x000008060a177981 */ /* 0x000f28000c1e1900 */
[----:B------:R-:W5:Y:S04]  /*06d0*/  LDG.E R25, desc[UR6][R10.64+0xc] ;  /* 0x00000c060a197981 */ /* 0x000f68000c1e1900 */
[----:B------:R-:W5:Y:S01]  /*06e0*/  LDG.E R8, desc[UR6][R8.64] ;  /* 0x0000000608087981 */ /* 0x000f62000c1e1900 */
[----:B------:R-:W-:Y:S01]  /*06f0*/  IADD3 R7, PT, PT, R7, 0x4, RZ ;  /* 0x0000000407077810 */ /* 0x000fe20007ffe0ff */
[----:B--2---:R-:W-:-:S04]  /*0700*/  FFMA R14, R19, R14, R18 ;  /* 0x0000000e130e7223 */ /* 0x004fc80000000012 */
[----:B---3--:R-:W-:-:S04]  /*0710*/  FFMA R14, R21, R16, R14 ;  /* 0x00000010150e7223 */ /* 0x008fc8000000000e */
[----:B----4-:R-:W-:-:S04]  /*0720*/  FFMA R14, R23, R12, R14 ;  /* 0x0000000c170e7223 */ /* 0x010fc8000000000e */
[----:B-----5:R-:W-:-:S07]  /*0730*/  FFMA R18, R25, R8, R14 ;  /* 0x0000000819127223 */ /* 0x020fce000000000e */
.L_x_3:
[----:B------:R-:W-:Y:S05]  /*0740*/  @!P1 BRA `(.L_x_0) ;  /* 0x00000000006c9947 */ /* 0x000fea0003800000 */
[----:B------:R-:W0:Y:S01]  /*0750*/  LDC.64 R16, c[0x0][0x388] ;  /* 0x0000e200ff107b82 */ /* 0x000e220000000a00 */
[----:B------:R-:W-:Y:S02]  /*0760*/  ISETP.NE.AND P0, PT, R2, 0x1, PT ;  /* 0x000000010200780c */ /* 0x000fe40003f05270 */
[----:B------:R-:W-:-:S04]  /*0770*/  LOP3.LUT R2, R5, 0x1, RZ, 0xc0, !PT ;  /* 0x0000000105027812 */ /* 0x000fc800078ec0ff */
[----:B------:R-:W-:Y:S01]  /*0780*/  ISETP.NE.U32.AND P1, PT, R2, 0x1, PT ;  /* 0x000000010200780c */ /* 0x000fe20003f25070 */
[----:B------:R-:W1:Y:S06]  /*0790*/  LDC.64 R8, c[0x0][0x380] ;  /* 0x0000e000ff087b82 */ /* 0x000e6c0000000a00 */
[C---:B------:R-:W-:Y:S01]  /*07a0*/  @P0 IMAD R14, R7.reuse, R5, R0 ;  /* 0x00000005070e0224 */ /* 0x040fe200078e0200 */
[----:B------:R-:W-:Y:S01]  /*07b0*/  @P0 IADD3 R19, PT, PT, R6, R7, RZ ;  /* 0x0000000706130210 */ /* 0x000fe20007ffe0ff */
[----:B------:R-:W2:Y:S01]  /*07c0*/  LDC.64 R12, c[0x0][0x380] ;  /* 0x0000e000ff0c7b82 */ /* 0x000ea20000000a00 */
[----:B------:R-:W-:-:S02]  /*07d0*/  @P0 IADD3 R7, PT, PT, R7, 0x2, RZ ;  /* 0x0000000207070810 */ /* 0x000fc40007ffe0ff */
[----:B------:R-:W-:-:S03]  /*07e0*/  @P0 IADD3 R21, PT, PT, R14, R5, RZ ;  /* 0x000000050e150210 */ /* 0x000fc60007ffe0ff */
[----:B------:R-:W-:Y:S02]  /*07f0*/  @!P1 IMAD R5, R7, R5, R0 ;  /* 0x0000000507059224 */ /* 0x000fe400078e0200 */
[----:B------:R-:W3:Y:S01]  /*0800*/  LDC.64 R10, c[0x0][0x388] ;  /* 0x0000e200ff0a7b82 */ /* 0x000ee20000000a00 */
[----:B0-----:R-:W-:-:S04]  /*0810*/  @P0 IMAD.WIDE.U32 R14, R14, 0x4, R16 ;  /* 0x000000040e0e0825 */ /* 0x001fc800078e0010 */
[----:B------:R-:W-:Y:S02]  /*0820*/  @P0 IMAD.WIDE.U32 R16, R21, 0x4, R16 ;  /* 0x0000000415100825 */ /* 0x000fe400078e0010 */
[----:B------:R-:W4:Y:S02]  /*0830*/  @P0 LDG.E R14, desc[UR6][R14.64] ;  /* 0x000000060e0e0981 */ /* 0x000f24000c1e1900 */
[----:B-1----:R-:W-:Y:S01]  /*0840*/  @P0 IMAD.WIDE R8, R19, 0x4, R8 ;  /* 0x0000000413080825 */ /* 0x002fe200078e0208 */
[----:B------:R-:W-:Y:S01]  /*0850*/  @!P1 IADD3 R19, PT, PT, R6, R7, RZ ;  /* 0x0000000706139210 */ /* 0x000fe20007ffe0ff */
[----:B------:R-:W5:Y:S04]  /*0860*/  @P0 LDG.E R16, desc[UR6][R16.64] ;  /* 0x0000000610100981 */ /* 0x000f68000c1e1900 */
[----:B------:R-:W4:Y:S01]  /*0870*/  @P0 LDG.E R7, desc[UR6][R8.64] ;  /* 0x0000000608070981 */ /* 0x000f22000c1e1900 */
[----:B--2---:R-:W-:-:S03]  /*0880*/  @!P1 IMAD.WIDE R12, R19, 0x4, R12 ;  /* 0x00000004130c9825 */ /* 0x004fc600078e020c */
[----:B------:R-:W5:Y:S04]  /*0890*/  @P0 LDG.E R2, desc[UR6][R8.64+0x4] ;  /* 0x0000040608020981 */ /* 0x000f68000c1e1900 */
[----:B------:R-:W2:Y:S01]  /*08a0*/  @!P1 LDG.E R13, desc[UR6][R12.64] ;  /* 0x000000060c0d9981 */ /* 0x000ea2000c1e1900 */
[----:B---3--:R-:W-:-:S06]  /*08b0*/  @!P1 IMAD.WIDE.U32 R10, R5, 0x4, R10 ;  /* 0x00000004050a9825 */ /* 0x008fcc00078e000a */
[----:B------:R-:W2:Y:S01]  /*08c0*/  @!P1 LDG.E R10, desc[UR6][R10.64] ;  /* 0x000000060a0a9981 */ /* 0x000ea2000c1e1900 */
[----:B----4-:R-:W-:-:S04]  /*08d0*/  @P0 FFMA R7, R7, R14, R18 ;  /* 0x0000000e07070223 */ /* 0x010fc80000000012 */
[----:B-----5:R-:W-:-:S04]  /*08e0*/  @P0 FFMA R18, R2, R16, R7 ;  /* 0x0000001002120223 */ /* 0x020fc80000000007 */
[----:B--2---:R-:W-:-:S07]  /*08f0*/  @!P1 FFMA R18, R13, R10, R18 ;  /* 0x0000000a0d129223 */ /* 0x004fce0000000012 */
.L_x_0:
[----:B------:R-:W0:Y:S01]  /*0900*/  LDC.64 R4, c[0x0][0x390] ;  /* 0x0000e400ff047b82 */ /* 0x000e220000000a00 */
[----:B------:R-:W-:-:S04]  /*0910*/  IMAD R3, R3, UR8, R0 ;  /* 0x0000000803037c24 */ /* 0x000fc8000f8e0200 */
[----:B0-----:R-:W-:-:S05]  /*0920*/  IMAD.WIDE R2, R3, 0x4, R4 ;  /* 0x0000000403027825 */ /* 0x001fca00078e0204 */
[----:B------:R-:W-:Y:S01]  /*0930*/  STG.E desc[UR6][R2.64], R18 ;  /* 0x0000001202007986 */ /* 0x000fe2000c101906 */
[----:B------:R-:W-:Y:S05]  /*0940*/  EXIT ;  /* 0x000000000000794d */ /* 0x000fea0003800000 */
.L_x_4:
[----:B------:R-:W-:-:S00]  /*0950*/  BRA `(.L_x_4) ;  /* 0xfffffffc00fc7947 */ /* 0x000fc0000383ffff */
[----:B------:R-:W-:-:S00]  /*0960*/  NOP ;  /* 0x0000000000007918 */ /* 0x000fc00000000000 */
        /* <DEDUP_REMOVED lines=9> */
.L_x_5:


//--------------------- .nv.shared.reserved.0     --------------------------
	.section	.nv.shared.reserved.0,"aw",@nobits
	.weak		__nv_reservedSMEM_offset_0_alias
	.size		__nv_reservedSMEM_offset_0_alias, 0, 64
	.other		__nv_reservedSMEM_offset_0_alias,@"STO_CUDA_RESERVED_SHARED STV_DEFAULT"
__nv_reservedSMEM_offset_0_alias:
	.zero		0
	.zero		64


//--------------------- .nv.constant0._Z12matmulKernelPfS_S_iii --------------------------
	.section	.nv.constant0._Z12matmulKernelPfS_S_iii,"a",@progbits
	.sectionflags	@""
	.align	4
.nv.constant0._Z12matmulKernelPfS_S_iii:
	.zero		932


//--------------------- SYMBOLS --------------------------

	.type		.nv.reservedSmem.offset0,@object
	.size		.nv.reservedSmem.offset0,0x4
